//
// Generated by NVIDIA NVVM Compiler
//
// Compiler Build ID: CL-36424714
// Cuda compilation tools, release 13.0, V13.0.88
// Based on NVVM 20.0.0
//

.version 9.0
.target sm_100
.address_size 64

	// .globl	xsigny_update

.visible .entry xsigny_update(
	.param .u32 xsigny_update_param_0,
	.param .u64 .ptr .align 1 xsigny_update_param_1,
	.param .u64 .ptr .align 1 xsigny_update_param_2,
	.param .u64 .ptr .align 1 xsigny_update_param_3
)
{
	.reg .pred 	%p<4>;
	.reg .b32 	%r<6>;
	.reg .b64 	%rd<15>;
	.reg .b64 	%fd<8>;

	ld.param.u32 	%r2, [xsigny_update_param_0];
	ld.param.u64 	%rd4, [xsigny_update_param_1];
	ld.param.u64 	%rd3, [xsigny_update_param_2];
	ld.param.u64 	%rd5, [xsigny_update_param_3];
	cvta.to.global.u64 	%rd1, %rd5;
	cvta.to.global.u64 	%rd2, %rd4;
	mov.u32 	%r3, %tid.x;
	mov.u32 	%r4, %ctaid.x;
	mov.u32 	%r5, %ntid.x;
	mad.lo.s32 	%r1, %r4, %r5, %r3;
	setp.ge.s32 	%p1, %r1, %r2;
	@%p1 bra 	$L__BB0_5;
	cvta.to.global.u64 	%rd6, %rd3;
	mul.wide.s32 	%rd7, %r1, 8;
	add.s64 	%rd8, %rd6, %rd7;
	ld.global.f64 	%fd1, [%rd8];
	setp.leu.f64 	%p2, %fd1, 0d0000000000000000;
	@%p2 bra 	$L__BB0_3;
	add.s64 	%rd13, %rd2, %rd7;
	ld.global.f64 	%fd5, [%rd13];
	add.s64 	%rd14, %rd1, %rd7;
	ld.global.f64 	%fd6, [%rd14];
	add.f64 	%fd7, %fd5, %fd6;
	st.global.f64 	[%rd14], %fd7;
	bra.uni 	$L__BB0_5;
$L__BB0_3:
	setp.geu.f64 	%p3, %fd1, 0d0000000000000000;
	@%p3 bra 	$L__BB0_5;
	add.s64 	%rd10, %rd2, %rd7;
	ld.global.f64 	%fd2, [%rd10];
	add.s64 	%rd11, %rd1, %rd7;
	ld.global.f64 	%fd3, [%rd11];
	sub.f64 	%fd4, %fd3, %fd2;
	st.global.f64 	[%rd11], %fd4;
$L__BB0_5:
	ret;

}


// ===== COMPILED SASS (sm_100) =====

	.target	sm_100

	.elftype	@"ET_EXEC"


//--------------------- .note.nv.tkinfo           --------------------------
	.section	.note.nv.tkinfo,"",@"SHT_NOTE"
	.sectionflags	@"SHF_NOTE_NV_TKINFO"
	.tkinfo
        /*0018*/ 	.word	0x00000002
        /*0030*/ 	.string	""
        /*0030*/ 	.string	"ptxas"
        /*0030*/ 	.string	"Cuda compilation tools, release 13.0, V13.0.88"
        /*0030*/ 	.string	"Build cuda_13.0.r13.0/compiler.36424714_0"
        /*0030*/ 	.string	"-arch sm_100 -m 64 "



//--------------------- .note.nv.cuinfo           --------------------------
	.section	.note.nv.cuinfo,"",@"SHT_NOTE"
	.sectionflags	@"SHF_NOTE_NV_CUINFO"
        /*0018*/ 	.short	0x0002
        /*001a*/ 	.short	0x0064
        /*001c*/ 	.short	0x0082
	.zero		2


//--------------------- .nv.info                  --------------------------
	.section	.nv.info,"",@"SHT_CUDA_INFO"
	.align	4


	//----- nvinfo : EIATTR_REGCOUNT
	.align		4
        /*0000*/ 	.byte	0x04, 0x2f
        /*0002*/ 	.short	(.L_1 - .L_0)
	.align		4
.L_0:
        /*0004*/ 	.word	index@(xsigny_update)
        /*0008*/ 	.word	0x0000000c


	//----- nvinfo : EIATTR_FRAME_SIZE
	.align		4
.L_1:
        /*000c*/ 	.byte	0x04, 0x11
        /*000e*/ 	.short	(.L_3 - .L_2)
	.align		4
.L_2:
        /*0010*/ 	.word	index@(xsigny_update)
        /*0014*/ 	.word	0x00000000


	//----- nvinfo : EIATTR_MIN_STACK_SIZE
	.align		4
.L_3:
        /*0018*/ 	.byte	0x04, 0x12
        /*001a*/ 	.short	(.L_5 - .L_4)
	.align		4
.L_4:
        /*001c*/ 	.word	index@(xsigny_update)
        /*0020*/ 	.word	0x00000000
.L_5:


//--------------------- .nv.compat                --------------------------
	.section	.nv.compat,"",@"SHT_CUDA_COMPAT_INFO"
	.align	4
        /*0000*/ 	.byte	0x02, 0x09, 0x00, 0x00, 0x02, 0x02, 0x01, 0x00, 0x02, 0x05, 0x05, 0x00, 0x03, 0x07, 0x01, 0x01
        /*0010*/ 	.byte	0x02, 0x03, 0x00, 0x00, 0x02, 0x06, 0x01, 0x00, 0x04, 0x0b, 0x08, 0x00, 0x01, 0x00, 0x00, 0x00
        /*0020*/ 	.byte	0x00, 0x00, 0x00, 0x00


//--------------------- .nv.info.xsigny_update    --------------------------
	.section	.nv.info.xsigny_update,"",@"SHT_CUDA_INFO"
	.sectionflags	@""
	.align	4


	//----- nvinfo : EIATTR_CUDA_API_VERSION
	.align		4
        /*0000*/ 	.byte	0x04, 0x37
        /*0002*/ 	.short	(.L_7 - .L_6)
.L_6:
        /*0004*/ 	.word	0x00000082


	//----- nvinfo : EIATTR_KPARAM_INFO
	.align		4
.L_7:
        /*0008*/ 	.byte	0x04, 0x17
        /*000a*/ 	.short	(.L_9 - .L_8)
.L_8:
        /*000c*/ 	.word	0x00000000
        /*0010*/ 	.short	0x0003
        /*0012*/ 	.short	0x0018
        /*0014*/ 	.byte	0x00, 0xf5, 0x21, 0x00


	//----- nvinfo : EIATTR_KPARAM_INFO
	.align		4
.L_9:
        /*0018*/ 	.byte	0x04, 0x17
        /*001a*/ 	.short	(.L_11 - .L_10)
.L_10:
        /*001c*/ 	.word	0x00000000
        /*0020*/ 	.short	0x0002
        /*0022*/ 	.short	0x0010
        /*0024*/ 	.byte	0x00, 0xf5, 0x21, 0x00


	//----- nvinfo : EIATTR_KPARAM_INFO
	.align		4
.L_11:
        /*0028*/ 	.byte	0x04, 0x17
        /*002a*/ 	.short	(.L_13 - .L_12)
.L_12:
        /*002c*/ 	.word	0x00000000
        /*0030*/ 	.short	0x0001
        /*0032*/ 	.short	0x0008
        /*0034*/ 	.byte	0x00, 0xf5, 0x21, 0x00


	//----- nvinfo : EIATTR_KPARAM_INFO
	.align		4
.L_13:
        /*0038*/ 	.byte	0x04, 0x17
        /*003a*/ 	.short	(.L_15 - .L_14)
.L_14:
        /*003c*/ 	.word	0x00000000
        /*0040*/ 	.short	0x0000
        /*0042*/ 	.short	0x0000
        /*0044*/ 	.byte	0x00, 0xf0, 0x11, 0x00


	//----- nvinfo : EIATTR_SPARSE_MMA_MASK
	.align		4
.L_15:
        /*0048*/ 	.byte	0x03, 0x50
        /*004a*/ 	.short	0x0000


	//----- nvinfo : EIATTR_MAXREG_COUNT
	.align		4
        /*004c*/ 	.byte	0x03, 0x1b
        /*004e*/ 	.short	0x00ff


	//----- nvinfo : EIATTR_MERCURY_ISA_VERSION
	.align		4
        /*0050*/ 	.byte	0x03, 0x5f
        /*0052*/ 	.short	0x0101


	//----- nvinfo : EIATTR_VRC_CTA_INIT_COUNT
	.align		4
        /*0054*/ 	.byte	0x02, 0x4a
	.zero		1
	.zero		1


	//----- nvinfo : EIATTR_EXIT_INSTR_OFFSETS
	.align		4
        /*0058*/ 	.byte	0x04, 0x1c
        /*005a*/ 	.short	(.L_17 - .L_16)


	//   ....[0]....
.L_16:
        /*005c*/ 	.word	0x00000070


	//   ....[1]....
        /*0060*/ 	.word	0x00000160


	//   ....[2]....
        /*0064*/ 	.word	0x00000180


	//   ....[3]....
        /*0068*/ 	.word	0x00000210


	//----- nvinfo : EIATTR_CRS_STACK_SIZE
	.align		4
.L_17:
        /*006c*/ 	.byte	0x04, 0x1e
        /*006e*/ 	.short	(.L_19 - .L_18)
.L_18:
        /*0070*/ 	.word	0x00000000


	//----- nvinfo : EIATTR_CBANK_PARAM_SIZE
	.align		4
.L_19:
        /*0074*/ 	.byte	0x03, 0x19
        /*0076*/ 	.short	0x0020


	//----- nvinfo : EIATTR_PARAM_CBANK
	.align		4
        /*0078*/ 	.byte	0x04, 0x0a
        /*007a*/ 	.short	(.L_21 - .L_20)
	.align		4
.L_20:
        /*007c*/ 	.word	index@(.nv.constant0.xsigny_update)
        /*0080*/ 	.short	0x0380
        /*0082*/ 	.short	0x0020


	//----- nvinfo : EIATTR_SW_WAR
	.align		4
.L_21:
        /*0084*/ 	.byte	0x04, 0x36
        /*0086*/ 	.short	(.L_23 - .L_22)
.L_22:
        /*0088*/ 	.word	0x00000008
.L_23:


//--------------------- .nv.callgraph             --------------------------
	.section	.nv.callgraph,"",@"SHT_CUDA_CALLGRAPH"
	.align	4
	.sectionentsize	8
	.align		4
        /*0000*/ 	.word	0x00000000
	.align		4
        /*0004*/ 	.word	0xffffffff
	.align		4
        /*0008*/ 	.word	0x00000000
	.align		4
        /*000c*/ 	.word	0xfffffffe
	.align		4
        /*0010*/ 	.word	0x00000000
	.align		4
        /*0014*/ 	.word	0xfffffffd
	.align		4
        /*0018*/ 	.word	0x00000000
	.align		4
        /*001c*/ 	.word	0xfffffffc


//--------------------- .text.xsigny_update       --------------------------
	.section	.text.xsigny_update,"ax",@progbits
	.align	128
        .global         xsigny_update
        .type           xsigny_update,@function
        .size           xsigny_update,(.L_x_2 - xsigny_update)
        .other          xsigny_update,@"STO_CUDA_ENTRY STV_DEFAULT"
xsigny_update:
.text.xsigny_update:
[----:B------:R-:W-:Y:S01]  /*0000*/  LDC R1, c[0x0][0x37c] ;  /* 0x0000df00ff017b82 */ /* 0x000fe20000000800 */
[----:B------:R-:W0:Y:S07]  /*0010*/  S2R R9, SR_TID.X ;  /* 0x0000000000097919 */ /* 0x000e2e0000002100 */
[----:B------:R-:W0:Y:S01]  /*0020*/  S2UR UR4, SR_CTAID.X ;  /* 0x00000000000479c3 */ /* 0x000e220000002500 */
[----:B------:R-:W1:Y:S07]  /*0030*/  LDCU UR5, c[0x0][0x380] ;  /* 0x00007000ff0577ac */ /* 0x000e6e0008000800 */
[----:B------:R-:W0:Y:S02]  /*0040*/  LDC R0, c[0x0][0x360] ;  /* 0x0000d800ff007b82 */ /* 0x000e240000000800 */
[----:B0-----:R-:W-:-:S05]  /*0050*/  IMAD R9, R0, UR4, R9 ;  /* 0x0000000400097c24 */ /* 0x001fca000f8e0209 */
[----:B-1----:R-:W-:-:S13]  /*0060*/  ISETP.GE.AND P0, PT, R9, UR5, PT ;  /* 0x0000000509007c0c */ /* 0x002fda000bf06270 */
[----:B------:R-:W-:Y:S05]  /*0070*/  @P0 EXIT ;  /* 0x000000000000094d */ /* 0x000fea0003800000 */
[----:B------:R-:W0:Y:S01]  /*0080*/  LDC.64 R2, c[0x0][0x390] ;  /* 0x0000e400ff027b82 */ /* 0x000e220000000a00 */
[----:B------:R-:W1:Y:S01]  /*0090*/  LDCU.64 UR4, c[0x0][0x358] ;  /* 0x00006b00ff0477ac */ /* 0x000e620008000a00 */
[----:B0-----:R-:W-:-:S06]  /*00a0*/  IMAD.WIDE R2, R9, 0x8, R2 ;  /* 0x0000000809027825 */ /* 0x001fcc00078e0202 */
[----:B-1----:R-:W2:Y:S02]  /*00b0*/  LDG.E.64 R2, desc[UR4][R2.64] ;  /* 0x0000000402027981 */ /* 0x002ea4000c1e1b00 */
[----:B--2---:R-:W-:-:S14]  /*00c0*/  DSETP.GT.AND P0, PT, R2, RZ, PT ;  /* 0x000000ff0200722a */ /* 0x004fdc0003f04000 */
[----:B------:R-:W-:Y:S05]  /*00d0*/  @!P0 BRA `(.L_x_0) ;  /* 0x0000000000248947 */ /* 0x000fea0003800000 */
[----:B------:R-:W0:Y:S08]  /*00e0*/  LDC.64 R2, c[0x0][0x388] ;  /* 0x0000e200ff027b82 */ /* 0x000e300000000a00 */
[----:B------:R-:W1:Y:S01]  /*00f0*/  LDC.64 R4, c[0x0][0x398] ;  /* 0x0000e600ff047b82 */ /* 0x000e620000000a00 */
[----:B0-----:R-:W-:-:S06]  /*0100*/  IMAD.WIDE R2, R9, 0x8, R2 ;  /* 0x0000000809027825 */ /* 0x001fcc00078e0202 */
[----:B------:R-:W2:Y:S01]  /*0110*/  LDG.E.64 R2, desc[UR4][R2.64] ;  /* 0x0000000402027981 */ /* 0x000ea2000c1e1b00 */
[----:B-1----:R-:W-:-:S05]  /*0120*/  IMAD.WIDE R4, R9, 0x8, R4 ;  /* 0x0000000809047825 */ /* 0x002fca00078e0204 */
[----:B------:R-:W2:Y:S02]  /*0130*/  LDG.E.64 R6, desc[UR4][R4.64] ;  /* 0x0000000404067981 */ /* 0x000ea4000c1e1b00 */
[----:B--2---:R-:W-:-:S07]  /*0140*/  DADD R6, R2, R6 ;  /* 0x0000000002067229 */ /* 0x004fce0000000006 */
[----:B------:R-:W-:Y:S01]  /*0150*/  STG.E.64 desc[UR4][R4.64], R6 ;  /* 0x0000000604007986 */ /* 0x000fe2000c101b04 */
[----:B------:R-:W-:Y:S05]  /*0160*/  EXIT ;  /* 0x000000000000794d */ /* 0x000fea0003800000 */
.L_x_0:
[----:B------:R-:W-:-:S14]  /*0170*/  DSETP.GEU.AND P0, PT, R2, RZ, PT ;  /* 0x000000ff0200722a */ /* 0x000fdc0003f0e000 */
[----:B------:R-:W-:Y:S05]  /*0180*/  @P0 EXIT ;  /* 0x000000000000094d */ /* 0x000fea0003800000 */
[----:B------:R-:W0:Y:S08]  /*0190*/  LDC.64 R2, c[0x0][0x388] ;  /* 0x0000e200ff027b82 */ /* 0x000e300000000a00 */
[----:B------:R-:W1:Y:S01]  /*01a0*/  LDC.64 R4, c[0x0][0x398] ;  /* 0x0000e600ff047b82 */ /* 0x000e620000000a00 */
[----:B0-----:R-:W-:-:S05]  /*01b0*/  IMAD.WIDE R6, R9, 0x8, R2 ;  /* 0x0000000809067825 */ /* 0x001fca00078e0202 */
[----:B------:R-:W2:Y:S01]  /*01c0*/  LDG.E.64 R2, desc[UR4][R6.64] ;  /* 0x0000000406027981 */ /* 0x000ea2000c1e1b00 */
[----:B-1----:R-:W-:-:S05]  /*01d0*/  IMAD.WIDE R8, R9, 0x8, R4 ;  /* 0x0000000809087825 */ /* 0x002fca00078e0204 */
[----:B------:R-:W2:Y:S02]  /*01e0*/  LDG.E.64 R4, desc[UR4][R8.64] ;  /* 0x0000000408047981 */ /* 0x000ea4000c1e1b00 */
[----:B--2---:R-:W-:-:S07]  /*01f0*/  DADD R2, -R2, R4 ;  /* 0x0000000002027229 */ /* 0x004fce0000000104 */
[----:B------:R-:W-:Y:S01]  /*0200*/  STG.E.64 desc[UR4][R8.64], R2 ;  /* 0x0000000208007986 */ /* 0x000fe2000c101b04 */
[----:B------:R-:W-:Y:S05]  /*0210*/  EXIT ;  /* 0x000000000000794d */ /* 0x000fea0003800000 */
.L_x_1:
[----:B------:R-:W-:-:S00]  /*0220*/  BRA `(.L_x_1) ;  /* 0xfffffffc00fc7947 */ /* 0x000fc0000383ffff */
[----:B------:R-:W-:-:S00]  /*0230*/  NOP ;  /* 0x0000000000007918 */ /* 0x000fc00000000000 */
        /* <DEDUP_REMOVED lines=12> */
.L_x_2:


//--------------------- .nv.shared.reserved.0     --------------------------
	.section	.nv.shared.reserved.0,"aw",@nobits
	.weak		__nv_reservedSMEM_offset_0_alias
	.size		__nv_reservedSMEM_offset_0_alias, 0, 64
	.other		__nv_reservedSMEM_offset_0_alias,@"STO_CUDA_RESERVED_SHARED STV_DEFAULT"
__nv_reservedSMEM_offset_0_alias:
	.zero		0
	.zero		64


//--------------------- .nv.constant0.xsigny_update --------------------------
	.section	.nv.constant0.xsigny_update,"a",@progbits
	.sectionflags	@""
	.align	4
.nv.constant0.xsigny_update:
	.zero		928


//--------------------- SYMBOLS --------------------------

	.type		.nv.reservedSmem.offset0,@object
	.size		.nv.reservedSmem.offset0,0x4
